//
// Generated by NVIDIA NVVM Compiler
//
// Compiler Build ID: CL-36424714
// Cuda compilation tools, release 13.0, V13.0.88
// Based on NVVM 20.0.0
//

.version 9.0
.target sm_100
.address_size 64

	// .globl	_Z18evennoteven_kernelPi

.visible .entry _Z18evennoteven_kernelPi(
	.param .u64 .ptr .align 1 _Z18evennoteven_kernelPi_param_0
)
{
	.reg .b32 	%r<8>;
	.reg .b64 	%rd<5>;

	ld.param.u64 	%rd1, [_Z18evennoteven_kernelPi_param_0];
	cvta.to.global.u64 	%rd2, %rd1;
	mov.u32 	%r1, %ctaid.x;
	mov.u32 	%r2, %ntid.x;
	mov.u32 	%r3, %tid.x;
	mad.lo.s32 	%r4, %r1, %r2, %r3;
	shl.b32 	%r5, %r4, 1;
	mul.wide.u32 	%rd3, %r5, 4;
	add.s64 	%rd4, %rd2, %rd3;
	ld.global.u32 	%r6, [%rd4];
	shl.b32 	%r7, %r6, 1;
	st.global.u32 	[%rd4], %r7;
	ret;

}


// ===== COMPILED SASS (sm_100) =====

	.target	sm_100

	.elftype	@"ET_EXEC"


//--------------------- .note.nv.tkinfo           --------------------------
	.section	.note.nv.tkinfo,"",@"SHT_NOTE"
	.sectionflags	@"SHF_NOTE_NV_TKINFO"
	.tkinfo
        /*0018*/ 	.word	0x00000002
        /*0030*/ 	.string	""
        /*0030*/ 	.string	"ptxas"
        /*0030*/ 	.string	"Cuda compilation tools, release 13.0, V13.0.88"
        /*0030*/ 	.string	"Build cuda_13.0.r13.0/compiler.36424714_0"
        /*0030*/ 	.string	"-arch sm_100 -m 64 "



//--------------------- .note.nv.cuinfo           --------------------------
	.section	.note.nv.cuinfo,"",@"SHT_NOTE"
	.sectionflags	@"SHF_NOTE_NV_CUINFO"
        /*0018*/ 	.short	0x0002
        /*001a*/ 	.short	0x0064
        /*001c*/ 	.short	0x0082
	.zero		2


//--------------------- .nv.info                  --------------------------
	.section	.nv.info,"",@"SHT_CUDA_INFO"
	.align	4


	//----- nvinfo : EIATTR_REGCOUNT
	.align		4
        /*0000*/ 	.byte	0x04, 0x2f
        /*0002*/ 	.short	(.L_1 - .L_0)
	.align		4
.L_0:
        /*0004*/ 	.word	index@(_Z18evennoteven_kernelPi)
        /*0008*/ 	.word	0x00000008


	//----- nvinfo : EIATTR_FRAME_SIZE
	.align		4
.L_1:
        /*000c*/ 	.byte	0x04, 0x11
        /*000e*/ 	.short	(.L_3 - .L_2)
	.align		4
.L_2:
        /*0010*/ 	.word	index@(_Z18evennoteven_kernelPi)
        /*0014*/ 	.word	0x00000000


	//----- nvinfo : EIATTR_MIN_STACK_SIZE
	.align		4
.L_3:
        /*0018*/ 	.byte	0x04, 0x12
        /*001a*/ 	.short	(.L_5 - .L_4)
	.align		4
.L_4:
        /*001c*/ 	.word	index@(_Z18evennoteven_kernelPi)
        /*0020*/ 	.word	0x00000000
.L_5:


//--------------------- .nv.compat                --------------------------
	.section	.nv.compat,"",@"SHT_CUDA_COMPAT_INFO"
	.align	4
        /*0000*/ 	.byte	0x02, 0x09, 0x00, 0x00, 0x02, 0x02, 0x01, 0x00, 0x02, 0x05, 0x05, 0x00, 0x03, 0x07, 0x01, 0x01
        /*0010*/ 	.byte	0x02, 0x03, 0x00, 0x00, 0x02, 0x06, 0x01, 0x00, 0x04, 0x0b, 0x08, 0x00, 0x09, 0x00, 0x00, 0x00
        /*0020*/ 	.byte	0x00, 0x00, 0x00, 0x00


//--------------------- .nv.info._Z18evennoteven_kernelPi --------------------------
	.section	.nv.info._Z18evennoteven_kernelPi,"",@"SHT_CUDA_INFO"
	.sectionflags	@""
	.align	4


	//----- nvinfo : EIATTR_CUDA_API_VERSION
	.align		4
        /*0000*/ 	.byte	0x04, 0x37
        /*0002*/ 	.short	(.L_7 - .L_6)
.L_6:
        /*0004*/ 	.word	0x00000082


	//----- nvinfo : EIATTR_KPARAM_INFO
	.align		4
.L_7:
        /*0008*/ 	.byte	0x04, 0x17
        /*000a*/ 	.short	(.L_9 - .L_8)
.L_8:
        /*000c*/ 	.word	0x00000000
        /*0010*/ 	.short	0x0000
        /*0012*/ 	.short	0x0000
        /*0014*/ 	.byte	0x00, 0xf5, 0x21, 0x00


	//----- nvinfo : EIATTR_SPARSE_MMA_MASK
	.align		4
.L_9:
        /*0018*/ 	.byte	0x03, 0x50
        /*001a*/ 	.short	0x0000


	//----- nvinfo : EIATTR_MAXREG_COUNT
	.align		4
        /*001c*/ 	.byte	0x03, 0x1b
        /*001e*/ 	.short	0x00ff


	//----- nvinfo : EIATTR_MERCURY_ISA_VERSION
	.align		4
        /*0020*/ 	.byte	0x03, 0x5f
        /*0022*/ 	.short	0x0101


	//----- nvinfo : EIATTR_VRC_CTA_INIT_COUNT
	.align		4
        /*0024*/ 	.byte	0x02, 0x4a
	.zero		1
	.zero		1


	//----- nvinfo : EIATTR_EXIT_INSTR_OFFSETS
	.align		4
        /*0028*/ 	.byte	0x04, 0x1c
        /*002a*/ 	.short	(.L_11 - .L_10)


	//   ....[0]....
.L_10:
        /*002c*/ 	.word	0x000000c0


	//----- nvinfo : EIATTR_CBANK_PARAM_SIZE
	.align		4
.L_11:
        /*0030*/ 	.byte	0x03, 0x19
        /*0032*/ 	.short	0x0008


	//----- nvinfo : EIATTR_PARAM_CBANK
	.align		4
        /*0034*/ 	.byte	0x04, 0x0a
        /*0036*/ 	.short	(.L_13 - .L_12)
	.align		4
.L_12:
        /*0038*/ 	.word	index@(.nv.constant0._Z18evennoteven_kernelPi)
        /*003c*/ 	.short	0x0380
        /*003e*/ 	.short	0x0008


	//----- nvinfo : EIATTR_SW_WAR
	.align		4
.L_13:
        /*0040*/ 	.byte	0x04, 0x36
        /*0042*/ 	.short	(.L_15 - .L_14)
.L_14:
        /*0044*/ 	.word	0x00000008
.L_15:


//--------------------- .nv.callgraph             --------------------------
	.section	.nv.callgraph,"",@"SHT_CUDA_CALLGRAPH"
	.align	4
	.sectionentsize	8
	.align		4
        /*0000*/ 	.word	0x00000000
	.align		4
        /*0004*/ 	.word	0xffffffff
	.align		4
        /*0008*/ 	.word	0x00000000
	.align		4
        /*000c*/ 	.word	0xfffffffe
	.align		4
        /*0010*/ 	.word	0x00000000
	.align		4
        /*0014*/ 	.word	0xfffffffd
	.align		4
        /*0018*/ 	.word	0x00000000
	.align		4
        /*001c*/ 	.word	0xfffffffc


//--------------------- .text._Z18evennoteven_kernelPi --------------------------
	.section	.text._Z18evennoteven_kernelPi,"ax",@progbits
	.align	128
        .global         _Z18evennoteven_kernelPi
        .type           _Z18evennoteven_kernelPi,@function
        .size           _Z18evennoteven_kernelPi,(.L_x_1 - _Z18evennoteven_kernelPi)
        .other          _Z18evennoteven_kernelPi,@"STO_CUDA_ENTRY STV_DEFAULT"
_Z18evennoteven_kernelPi:
.text._Z18evennoteven_kernelPi:
[----:B------:R-:W-:Y:S01]  /*0000*/  LDC R1, c[0x0][0x37c] ;  /* 0x0000df00ff017b82 */ /* 0x000fe20000000800 */
[----:B------:R-:W0:Y:S07]  /*0010*/  S2R R5, SR_TID.X ;  /* 0x0000000000057919 */ /* 0x000e2e0000002100 */
[----:B------:R-:W0:Y:S01]  /*0020*/  S2UR UR6, SR_CTAID.X ;  /* 0x00000000000679c3 */ /* 0x000e220000002500 */
[----:B------:R-:W1:Y:S07]  /*0030*/  LDCU.64 UR4, c[0x0][0x358] ;  /* 0x00006b00ff0477ac */ /* 0x000e6e0008000a00 */
[----:B------:R-:W0:Y:S08]  /*0040*/  LDC R0, c[0x0][0x360] ;  /* 0x0000d800ff007b82 */ /* 0x000e300000000800 */
[----:B------:R-:W2:Y:S01]  /*0050*/  LDC.64 R2, c[0x0][0x380] ;  /* 0x0000e000ff027b82 */ /* 0x000ea20000000a00 */
[----:B0-----:R-:W-:-:S05]  /*0060*/  IMAD R0, R0, UR6, R5 ;  /* 0x0000000600007c24 */ /* 0x001fca000f8e0205 */
[----:B------:R-:W-:-:S05]  /*0070*/  SHF.L.U32 R5, R0, 0x1, RZ ;  /* 0x0000000100057819 */ /* 0x000fca00000006ff */
[----:B--2---:R-:W-:-:S05]  /*0080*/  IMAD.WIDE.U32 R2, R5, 0x4, R2 ;  /* 0x0000000405027825 */ /* 0x004fca00078e0002 */
[----:B-1----:R-:W2:Y:S02]  /*0090*/  LDG.E R0, desc[UR4][R2.64] ;  /* 0x0000000402007981 */ /* 0x002ea4000c1e1900 */
[----:B--2---:R-:W-:-:S05]  /*00a0*/  SHF.L.U32 R5, R0, 0x1, RZ ;  /* 0x0000000100057819 */ /* 0x004fca00000006ff */
[----:B------:R-:W-:Y:S01]  /*00b0*/  STG.E desc[UR4][R2.64], R5 ;  /* 0x0000000502007986 */ /* 0x000fe2000c101904 */
[----:B------:R-:W-:Y:S05]  /*00c0*/  EXIT ;  /* 0x000000000000794d */ /* 0x000fea0003800000 */
.L_x_0:
[----:B------:R-:W-:-:S00]  /*00d0*/  BRA `(.L_x_0) ;  /* 0xfffffffc00fc7947 */ /* 0x000fc0000383ffff */
[----:B------:R-:W-:-:S00]  /*00e0*/  NOP ;  /* 0x0000000000007918 */ /* 0x000fc00000000000 */
        /* <DEDUP_REMOVED lines=9> */
.L_x_1:


//--------------------- .nv.shared.reserved.0     --------------------------
	.section	.nv.shared.reserved.0,"aw",@nobits
	.weak		__nv_reservedSMEM_offset_0_alias
	.size		__nv_reservedSMEM_offset_0_alias, 0, 64
	.other		__nv_reservedSMEM_offset_0_alias,@"STO_CUDA_RESERVED_SHARED STV_DEFAULT"
__nv_reservedSMEM_offset_0_alias:
	.zero		0
	.zero		64


//--------------------- .nv.constant0._Z18evennoteven_kernelPi --------------------------
	.section	.nv.constant0._Z18evennoteven_kernelPi,"a",@progbits
	.sectionflags	@""
	.align	4
.nv.constant0._Z18evennoteven_kernelPi:
	.zero		904


//--------------------- SYMBOLS --------------------------

	.type		.nv.reservedSmem.offset0,@object
	.size		.nv.reservedSmem.offset0,0x4
